//
// Generated by NVIDIA NVVM Compiler
//
// Compiler Build ID: CL-36424714
// Cuda compilation tools, release 13.0, V13.0.88
// Based on NVVM 20.0.0
//

.version 9.0
.target sm_100
.address_size 64

	// .globl	_Z15matrixKernel1stPfS_S_iii
// _ZZ15matrixKernel2ndILi32EEvPfS0_S0_iiiE2SA has been demoted
// _ZZ15matrixKernel2ndILi32EEvPfS0_S0_iiiE2SB has been demoted

.visible .entry _Z15matrixKernel1stPfS_S_iii(
	.param .u64 .ptr .align 1 _Z15matrixKernel1stPfS_S_iii_param_0,
	.param .u64 .ptr .align 1 _Z15matrixKernel1stPfS_S_iii_param_1,
	.param .u64 .ptr .align 1 _Z15matrixKernel1stPfS_S_iii_param_2,
	.param .u32 _Z15matrixKernel1stPfS_S_iii_param_3,
	.param .u32 _Z15matrixKernel1stPfS_S_iii_param_4,
	.param .u32 _Z15matrixKernel1stPfS_S_iii_param_5
)
{
	.reg .pred 	%p<13>;
	.reg .b32 	%r<46>;
	.reg .b32 	%f<68>;
	.reg .b64 	%rd<40>;

	ld.param.u64 	%rd5, [_Z15matrixKernel1stPfS_S_iii_param_0];
	ld.param.u64 	%rd6, [_Z15matrixKernel1stPfS_S_iii_param_1];
	ld.param.u64 	%rd4, [_Z15matrixKernel1stPfS_S_iii_param_2];
	ld.param.u32 	%r22, [_Z15matrixKernel1stPfS_S_iii_param_3];
	ld.param.u32 	%r20, [_Z15matrixKernel1stPfS_S_iii_param_4];
	ld.param.u32 	%r23, [_Z15matrixKernel1stPfS_S_iii_param_5];
	cvta.to.global.u64 	%rd1, %rd6;
	cvta.to.global.u64 	%rd2, %rd5;
	mov.u32 	%r24, %tid.x;
	mov.u32 	%r25, %ctaid.x;
	mov.u32 	%r26, %ntid.x;
	mad.lo.s32 	%r1, %r25, %r26, %r24;
	mov.u32 	%r27, %tid.y;
	mov.u32 	%r28, %ctaid.y;
	mov.u32 	%r29, %ntid.y;
	mad.lo.s32 	%r30, %r28, %r29, %r27;
	setp.ge.s32 	%p1, %r1, %r22;
	setp.ge.s32 	%p2, %r30, %r23;
	or.pred  	%p3, %p1, %p2;
	@%p3 bra 	$L__BB0_14;
	setp.lt.s32 	%p4, %r20, 1;
	mov.f32 	%f67, 0f00000000;
	@%p4 bra 	$L__BB0_13;
	mul.lo.s32 	%r3, %r20, %r1;
	and.b32  	%r4, %r20, 7;
	setp.lt.u32 	%p5, %r20, 8;
	mov.f32 	%f67, 0f00000000;
	mov.b32 	%r44, 0;
	@%p5 bra 	$L__BB0_5;
	and.b32  	%r44, %r20, 2147483640;
	neg.s32 	%r42, %r44;
	shl.b32 	%r7, %r23, 3;
	add.s64 	%rd3, %rd2, 16;
	mov.f32 	%f67, 0f00000000;
	mul.wide.s32 	%rd11, %r23, 4;
	mov.u32 	%r40, %r3;
	mov.u32 	%r41, %r30;
$L__BB0_4:
	.pragma "nounroll";
	mul.wide.s32 	%rd7, %r40, 4;
	add.s64 	%rd8, %rd3, %rd7;
	ld.global.f32 	%f17, [%rd8+-16];
	mul.wide.s32 	%rd9, %r41, 4;
	add.s64 	%rd10, %rd1, %rd9;
	ld.global.f32 	%f18, [%rd10];
	fma.rn.f32 	%f19, %f17, %f18, %f67;
	ld.global.f32 	%f20, [%rd8+-12];
	add.s64 	%rd12, %rd10, %rd11;
	ld.global.f32 	%f21, [%rd12];
	fma.rn.f32 	%f22, %f20, %f21, %f19;
	ld.global.f32 	%f23, [%rd8+-8];
	add.s64 	%rd13, %rd12, %rd11;
	ld.global.f32 	%f24, [%rd13];
	fma.rn.f32 	%f25, %f23, %f24, %f22;
	ld.global.f32 	%f26, [%rd8+-4];
	add.s64 	%rd14, %rd13, %rd11;
	ld.global.f32 	%f27, [%rd14];
	fma.rn.f32 	%f28, %f26, %f27, %f25;
	ld.global.f32 	%f29, [%rd8];
	add.s64 	%rd15, %rd14, %rd11;
	ld.global.f32 	%f30, [%rd15];
	fma.rn.f32 	%f31, %f29, %f30, %f28;
	ld.global.f32 	%f32, [%rd8+4];
	add.s64 	%rd16, %rd15, %rd11;
	ld.global.f32 	%f33, [%rd16];
	fma.rn.f32 	%f34, %f32, %f33, %f31;
	ld.global.f32 	%f35, [%rd8+8];
	add.s64 	%rd17, %rd16, %rd11;
	ld.global.f32 	%f36, [%rd17];
	fma.rn.f32 	%f37, %f35, %f36, %f34;
	ld.global.f32 	%f38, [%rd8+12];
	add.s64 	%rd18, %rd17, %rd11;
	ld.global.f32 	%f39, [%rd18];
	fma.rn.f32 	%f67, %f38, %f39, %f37;
	add.s32 	%r42, %r42, 8;
	add.s32 	%r41, %r41, %r7;
	add.s32 	%r40, %r40, 8;
	setp.ne.s32 	%p6, %r42, 0;
	@%p6 bra 	$L__BB0_4;
$L__BB0_5:
	setp.eq.s32 	%p7, %r4, 0;
	@%p7 bra 	$L__BB0_13;
	and.b32  	%r15, %r20, 3;
	setp.lt.u32 	%p8, %r4, 4;
	@%p8 bra 	$L__BB0_8;
	add.s32 	%r32, %r44, %r3;
	mul.wide.s32 	%rd19, %r32, 4;
	add.s64 	%rd20, %rd2, %rd19;
	ld.global.f32 	%f41, [%rd20];
	mad.lo.s32 	%r33, %r44, %r23, %r30;
	mul.wide.s32 	%rd21, %r33, 4;
	add.s64 	%rd22, %rd1, %rd21;
	ld.global.f32 	%f42, [%rd22];
	fma.rn.f32 	%f43, %f41, %f42, %f67;
	ld.global.f32 	%f44, [%rd20+4];
	mul.wide.s32 	%rd23, %r23, 4;
	add.s64 	%rd24, %rd22, %rd23;
	ld.global.f32 	%f45, [%rd24];
	fma.rn.f32 	%f46, %f44, %f45, %f43;
	ld.global.f32 	%f47, [%rd20+8];
	add.s64 	%rd25, %rd24, %rd23;
	ld.global.f32 	%f48, [%rd25];
	fma.rn.f32 	%f49, %f47, %f48, %f46;
	ld.global.f32 	%f50, [%rd20+12];
	add.s64 	%rd26, %rd25, %rd23;
	ld.global.f32 	%f51, [%rd26];
	fma.rn.f32 	%f67, %f50, %f51, %f49;
	add.s32 	%r44, %r44, 4;
$L__BB0_8:
	setp.eq.s32 	%p9, %r15, 0;
	@%p9 bra 	$L__BB0_13;
	setp.eq.s32 	%p10, %r15, 1;
	@%p10 bra 	$L__BB0_11;
	add.s32 	%r34, %r44, %r3;
	mul.wide.s32 	%rd27, %r34, 4;
	add.s64 	%rd28, %rd2, %rd27;
	ld.global.f32 	%f53, [%rd28];
	mad.lo.s32 	%r35, %r44, %r23, %r30;
	mul.wide.s32 	%rd29, %r35, 4;
	add.s64 	%rd30, %rd1, %rd29;
	ld.global.f32 	%f54, [%rd30];
	fma.rn.f32 	%f55, %f53, %f54, %f67;
	ld.global.f32 	%f56, [%rd28+4];
	mul.wide.s32 	%rd31, %r23, 4;
	add.s64 	%rd32, %rd30, %rd31;
	ld.global.f32 	%f57, [%rd32];
	fma.rn.f32 	%f67, %f56, %f57, %f55;
	add.s32 	%r44, %r44, 2;
$L__BB0_11:
	and.b32  	%r36, %r20, 1;
	setp.eq.b32 	%p11, %r36, 1;
	not.pred 	%p12, %p11;
	@%p12 bra 	$L__BB0_13;
	add.s32 	%r37, %r44, %r3;
	mul.wide.s32 	%rd33, %r37, 4;
	add.s64 	%rd34, %rd2, %rd33;
	ld.global.f32 	%f58, [%rd34];
	mad.lo.s32 	%r38, %r44, %r23, %r30;
	mul.wide.s32 	%rd35, %r38, 4;
	add.s64 	%rd36, %rd1, %rd35;
	ld.global.f32 	%f59, [%rd36];
	fma.rn.f32 	%f67, %f58, %f59, %f67;
$L__BB0_13:
	mad.lo.s32 	%r39, %r23, %r1, %r30;
	cvta.to.global.u64 	%rd37, %rd4;
	mul.wide.s32 	%rd38, %r39, 4;
	add.s64 	%rd39, %rd37, %rd38;
	st.global.f32 	[%rd39], %f67;
$L__BB0_14:
	ret;

}
	// .globl	_Z15matrixKernel2ndILi32EEvPfS0_S0_iii
.visible .entry _Z15matrixKernel2ndILi32EEvPfS0_S0_iii(
	.param .u64 .ptr .align 1 _Z15matrixKernel2ndILi32EEvPfS0_S0_iii_param_0,
	.param .u64 .ptr .align 1 _Z15matrixKernel2ndILi32EEvPfS0_S0_iii_param_1,
	.param .u64 .ptr .align 1 _Z15matrixKernel2ndILi32EEvPfS0_S0_iii_param_2,
	.param .u32 _Z15matrixKernel2ndILi32EEvPfS0_S0_iii_param_3,
	.param .u32 _Z15matrixKernel2ndILi32EEvPfS0_S0_iii_param_4,
	.param .u32 _Z15matrixKernel2ndILi32EEvPfS0_S0_iii_param_5
)
{
	.reg .pred 	%p<12>;
	.reg .b32 	%r<42>;
	.reg .b32 	%f<111>;
	.reg .b64 	%rd<13>;
	// demoted variable
	.shared .align 4 .b8 _ZZ15matrixKernel2ndILi32EEvPfS0_S0_iiiE2SA[4096];
	// demoted variable
	.shared .align 4 .b8 _ZZ15matrixKernel2ndILi32EEvPfS0_S0_iiiE2SB[4096];
	ld.param.u64 	%rd3, [_Z15matrixKernel2ndILi32EEvPfS0_S0_iii_param_0];
	ld.param.u64 	%rd4, [_Z15matrixKernel2ndILi32EEvPfS0_S0_iii_param_1];
	ld.param.u64 	%rd5, [_Z15matrixKernel2ndILi32EEvPfS0_S0_iii_param_2];
	ld.param.u32 	%r23, [_Z15matrixKernel2ndILi32EEvPfS0_S0_iii_param_3];
	ld.param.u32 	%r24, [_Z15matrixKernel2ndILi32EEvPfS0_S0_iii_param_4];
	ld.param.u32 	%r25, [_Z15matrixKernel2ndILi32EEvPfS0_S0_iii_param_5];
	mov.u32 	%r39, %tid.x;
	mov.u32 	%r26, %ctaid.x;
	mov.u32 	%r27, %ntid.x;
	mad.lo.s32 	%r2, %r26, %r27, %r39;
	mov.u32 	%r37, %tid.y;
	mov.u32 	%r28, %ctaid.y;
	mov.u32 	%r29, %ntid.y;
	mad.lo.s32 	%r4, %r28, %r29, %r37;
	setp.lt.s32 	%p1, %r24, 1;
	mov.f32 	%f110, 0f00000000;
	@%p1 bra 	$L__BB1_7;
	add.s32 	%r30, %r24, 31;
	shr.u32 	%r31, %r30, 5;
	shl.b32 	%r32, %r39, 7;
	mov.u32 	%r33, _ZZ15matrixKernel2ndILi32EEvPfS0_S0_iiiE2SA;
	add.s32 	%r5, %r33, %r32;
	shl.b32 	%r34, %r37, 2;
	add.s32 	%r6, %r5, %r34;
	mov.u32 	%r35, _ZZ15matrixKernel2ndILi32EEvPfS0_S0_iiiE2SB;
	add.s32 	%r8, %r35, %r34;
	add.s32 	%r7, %r8, %r32;
	neg.s32 	%r41, %r31;
	mad.lo.s32 	%r40, %r39, %r25, %r4;
	shl.b32 	%r11, %r25, 5;
	mad.lo.s32 	%r38, %r24, %r2, %r37;
	cvta.to.global.u64 	%rd1, %rd3;
	cvta.to.global.u64 	%rd2, %rd4;
	mov.f32 	%f110, 0f00000000;
$L__BB1_2:
	setp.ge.s32 	%p2, %r2, %r23;
	setp.ge.u32 	%p3, %r37, %r24;
	mov.f32 	%f108, 0f00000000;
	or.pred  	%p4, %p2, %p3;
	@%p4 bra 	$L__BB1_4;
	mul.wide.u32 	%rd6, %r38, 4;
	add.s64 	%rd7, %rd1, %rd6;
	ld.global.f32 	%f108, [%rd7];
$L__BB1_4:
	setp.ge.s32 	%p5, %r4, %r25;
	st.shared.f32 	[%r6], %f108;
	setp.ge.u32 	%p6, %r39, %r24;
	mov.f32 	%f109, 0f00000000;
	or.pred  	%p7, %p6, %p5;
	@%p7 bra 	$L__BB1_6;
	mul.wide.u32 	%rd8, %r40, 4;
	add.s64 	%rd9, %rd2, %rd8;
	ld.global.f32 	%f109, [%rd9];
$L__BB1_6:
	st.shared.f32 	[%r7], %f109;
	bar.sync 	0;
	ld.shared.f32 	%f12, [%r5];
	ld.shared.f32 	%f13, [%r8];
	fma.rn.f32 	%f14, %f12, %f13, %f110;
	ld.shared.f32 	%f15, [%r5+4];
	ld.shared.f32 	%f16, [%r8+128];
	fma.rn.f32 	%f17, %f15, %f16, %f14;
	ld.shared.f32 	%f18, [%r5+8];
	ld.shared.f32 	%f19, [%r8+256];
	fma.rn.f32 	%f20, %f18, %f19, %f17;
	ld.shared.f32 	%f21, [%r5+12];
	ld.shared.f32 	%f22, [%r8+384];
	fma.rn.f32 	%f23, %f21, %f22, %f20;
	ld.shared.f32 	%f24, [%r5+16];
	ld.shared.f32 	%f25, [%r8+512];
	fma.rn.f32 	%f26, %f24, %f25, %f23;
	ld.shared.f32 	%f27, [%r5+20];
	ld.shared.f32 	%f28, [%r8+640];
	fma.rn.f32 	%f29, %f27, %f28, %f26;
	ld.shared.f32 	%f30, [%r5+24];
	ld.shared.f32 	%f31, [%r8+768];
	fma.rn.f32 	%f32, %f30, %f31, %f29;
	ld.shared.f32 	%f33, [%r5+28];
	ld.shared.f32 	%f34, [%r8+896];
	fma.rn.f32 	%f35, %f33, %f34, %f32;
	ld.shared.f32 	%f36, [%r5+32];
	ld.shared.f32 	%f37, [%r8+1024];
	fma.rn.f32 	%f38, %f36, %f37, %f35;
	ld.shared.f32 	%f39, [%r5+36];
	ld.shared.f32 	%f40, [%r8+1152];
	fma.rn.f32 	%f41, %f39, %f40, %f38;
	ld.shared.f32 	%f42, [%r5+40];
	ld.shared.f32 	%f43, [%r8+1280];
	fma.rn.f32 	%f44, %f42, %f43, %f41;
	ld.shared.f32 	%f45, [%r5+44];
	ld.shared.f32 	%f46, [%r8+1408];
	fma.rn.f32 	%f47, %f45, %f46, %f44;
	ld.shared.f32 	%f48, [%r5+48];
	ld.shared.f32 	%f49, [%r8+1536];
	fma.rn.f32 	%f50, %f48, %f49, %f47;
	ld.shared.f32 	%f51, [%r5+52];
	ld.shared.f32 	%f52, [%r8+1664];
	fma.rn.f32 	%f53, %f51, %f52, %f50;
	ld.shared.f32 	%f54, [%r5+56];
	ld.shared.f32 	%f55, [%r8+1792];
	fma.rn.f32 	%f56, %f54, %f55, %f53;
	ld.shared.f32 	%f57, [%r5+60];
	ld.shared.f32 	%f58, [%r8+1920];
	fma.rn.f32 	%f59, %f57, %f58, %f56;
	ld.shared.f32 	%f60, [%r5+64];
	ld.shared.f32 	%f61, [%r8+2048];
	fma.rn.f32 	%f62, %f60, %f61, %f59;
	ld.shared.f32 	%f63, [%r5+68];
	ld.shared.f32 	%f64, [%r8+2176];
	fma.rn.f32 	%f65, %f63, %f64, %f62;
	ld.shared.f32 	%f66, [%r5+72];
	ld.shared.f32 	%f67, [%r8+2304];
	fma.rn.f32 	%f68, %f66, %f67, %f65;
	ld.shared.f32 	%f69, [%r5+76];
	ld.shared.f32 	%f70, [%r8+2432];
	fma.rn.f32 	%f71, %f69, %f70, %f68;
	ld.shared.f32 	%f72, [%r5+80];
	ld.shared.f32 	%f73, [%r8+2560];
	fma.rn.f32 	%f74, %f72, %f73, %f71;
	ld.shared.f32 	%f75, [%r5+84];
	ld.shared.f32 	%f76, [%r8+2688];
	fma.rn.f32 	%f77, %f75, %f76, %f74;
	ld.shared.f32 	%f78, [%r5+88];
	ld.shared.f32 	%f79, [%r8+2816];
	fma.rn.f32 	%f80, %f78, %f79, %f77;
	ld.shared.f32 	%f81, [%r5+92];
	ld.shared.f32 	%f82, [%r8+2944];
	fma.rn.f32 	%f83, %f81, %f82, %f80;
	ld.shared.f32 	%f84, [%r5+96];
	ld.shared.f32 	%f85, [%r8+3072];
	fma.rn.f32 	%f86, %f84, %f85, %f83;
	ld.shared.f32 	%f87, [%r5+100];
	ld.shared.f32 	%f88, [%r8+3200];
	fma.rn.f32 	%f89, %f87, %f88, %f86;
	ld.shared.f32 	%f90, [%r5+104];
	ld.shared.f32 	%f91, [%r8+3328];
	fma.rn.f32 	%f92, %f90, %f91, %f89;
	ld.shared.f32 	%f93, [%r5+108];
	ld.shared.f32 	%f94, [%r8+3456];
	fma.rn.f32 	%f95, %f93, %f94, %f92;
	ld.shared.f32 	%f96, [%r5+112];
	ld.shared.f32 	%f97, [%r8+3584];
	fma.rn.f32 	%f98, %f96, %f97, %f95;
	ld.shared.f32 	%f99, [%r5+116];
	ld.shared.f32 	%f100, [%r8+3712];
	fma.rn.f32 	%f101, %f99, %f100, %f98;
	ld.shared.f32 	%f102, [%r5+120];
	ld.shared.f32 	%f103, [%r8+3840];
	fma.rn.f32 	%f104, %f102, %f103, %f101;
	ld.shared.f32 	%f105, [%r5+124];
	ld.shared.f32 	%f106, [%r8+3968];
	fma.rn.f32 	%f110, %f105, %f106, %f104;
	bar.sync 	0;
	add.s32 	%r41, %r41, 1;
	setp.ne.s32 	%p8, %r41, 0;
	add.s32 	%r40, %r40, %r11;
	add.s32 	%r39, %r39, 32;
	add.s32 	%r38, %r38, 32;
	add.s32 	%r37, %r37, 32;
	@%p8 bra 	$L__BB1_2;
$L__BB1_7:
	setp.ge.s32 	%p9, %r2, %r23;
	setp.ge.s32 	%p10, %r4, %r25;
	or.pred  	%p11, %p9, %p10;
	@%p11 bra 	$L__BB1_9;
	mad.lo.s32 	%r36, %r25, %r2, %r4;
	cvta.to.global.u64 	%rd10, %rd5;
	mul.wide.s32 	%rd11, %r36, 4;
	add.s64 	%rd12, %rd10, %rd11;
	st.global.f32 	[%rd12], %f110;
$L__BB1_9:
	ret;

}


// ===== COMPILED SASS (sm_100) =====

	.target	sm_100

	.elftype	@"ET_EXEC"


//--------------------- .note.nv.tkinfo           --------------------------
	.section	.note.nv.tkinfo,"",@"SHT_NOTE"
	.sectionflags	@"SHF_NOTE_NV_TKINFO"
	.tkinfo
        /*0018*/ 	.word	0x00000002
        /*0030*/ 	.string	""
        /*0030*/ 	.string	"ptxas"
        /*0030*/ 	.string	"Cuda compilation tools, release 13.0, V13.0.88"
        /*0030*/ 	.string	"Build cuda_13.0.r13.0/compiler.36424714_0"
        /*0030*/ 	.string	"-arch sm_100 -m 64 "



//--------------------- .note.nv.cuinfo           --------------------------
	.section	.note.nv.cuinfo,"",@"SHT_NOTE"
	.sectionflags	@"SHF_NOTE_NV_CUINFO"
        /*0018*/ 	.short	0x0002
        /*001a*/ 	.short	0x0064
        /*001c*/ 	.short	0x0082
	.zero		2


//--------------------- .nv.info                  --------------------------
	.section	.nv.info,"",@"SHT_CUDA_INFO"
	.align	4


	//----- nvinfo : EIATTR_REGCOUNT
	.align		4
        /*0000*/ 	.byte	0x04, 0x2f
        /*0002*/ 	.short	(.L_1 - .L_0)
	.align		4
.L_0:
        /*0004*/ 	.word	index@(_Z15matrixKernel1stPfS_S_iii)
        /*0008*/ 	.word	0x00000020


	//----- nvinfo : EIATTR_FRAME_SIZE
	.align		4
.L_1:
        /*000c*/ 	.byte	0x04, 0x11
        /*000e*/ 	.short	(.L_3 - .L_2)
	.align		4
.L_2:
        /*0010*/ 	.word	index@(_Z15matrixKernel1stPfS_S_iii)
        /*0014*/ 	.word	0x00000000


	//----- nvinfo : EIATTR_REGCOUNT
	.align		4
.L_3:
        /*0018*/ 	.byte	0x04, 0x2f
        /*001a*/ 	.short	(.L_5 - .L_4)
	.align		4
.L_4:
        /*001c*/ 	.word	index@(_Z15matrixKernel2ndILi32EEvPfS0_S0_iii)
        /*0020*/ 	.word	0x00000020


	//----- nvinfo : EIATTR_FRAME_SIZE
	.align		4
.L_5:
        /*0024*/ 	.byte	0x04, 0x11
        /*0026*/ 	.short	(.L_7 - .L_6)
	.align		4
.L_6:
        /*0028*/ 	.word	index@(_Z15matrixKernel2ndILi32EEvPfS0_S0_iii)
        /*002c*/ 	.word	0x00000000


	//----- nvinfo : EIATTR_MIN_STACK_SIZE
	.align		4
.L_7:
        /*0030*/ 	.byte	0x04, 0x12
        /*0032*/ 	.short	(.L_9 - .L_8)
	.align		4
.L_8:
        /*0034*/ 	.word	index@(_Z15matrixKernel2ndILi32EEvPfS0_S0_iii)
        /*0038*/ 	.word	0x00000000


	//----- nvinfo : EIATTR_MIN_STACK_SIZE
	.align		4
.L_9:
        /*003c*/ 	.byte	0x04, 0x12
        /*003e*/ 	.short	(.L_11 - .L_10)
	.align		4
.L_10:
        /*0040*/ 	.word	index@(_Z15matrixKernel1stPfS_S_iii)
        /*0044*/ 	.word	0x00000000
.L_11:


//--------------------- .nv.compat                --------------------------
	.section	.nv.compat,"",@"SHT_CUDA_COMPAT_INFO"
	.align	4
        /*0000*/ 	.byte	0x02, 0x09, 0x00, 0x00, 0x02, 0x02, 0x01, 0x00, 0x02, 0x05, 0x05, 0x00, 0x03, 0x07, 0x01, 0x01
        /*0010*/ 	.byte	0x02, 0x03, 0x00, 0x00, 0x02, 0x06, 0x01, 0x00, 0x04, 0x0b, 0x08, 0x00, 0x09, 0x00, 0x00, 0x00
        /*0020*/ 	.byte	0x00, 0x00, 0x00, 0x00


//--------------------- .nv.info._Z15matrixKernel2ndILi32EEvPfS0_S0_iii --------------------------
	.section	.nv.info._Z15matrixKernel2ndILi32EEvPfS0_S0_iii,"",@"SHT_CUDA_INFO"
	.sectionflags	@""
	.align	4


	//----- nvinfo : EIATTR_CUDA_API_VERSION
	.align		4
        /*0000*/ 	.byte	0x04, 0x37
        /*0002*/ 	.short	(.L_13 - .L_12)
.L_12:
        /*0004*/ 	.word	0x00000082


	//----- nvinfo : EIATTR_KPARAM_INFO
	.align		4
.L_13:
        /*0008*/ 	.byte	0x04, 0x17
        /*000a*/ 	.short	(.L_15 - .L_14)
.L_14:
        /*000c*/ 	.word	0x00000000
        /*0010*/ 	.short	0x0005
        /*0012*/ 	.short	0x0020
        /*0014*/ 	.byte	0x00, 0xf0, 0x11, 0x00


	//----- nvinfo : EIATTR_KPARAM_INFO
	.align		4
.L_15:
        /*0018*/ 	.byte	0x04, 0x17
        /*001a*/ 	.short	(.L_17 - .L_16)
.L_16:
        /*001c*/ 	.word	0x00000000
        /*0020*/ 	.short	0x0004
        /*0022*/ 	.short	0x001c
        /*0024*/ 	.byte	0x00, 0xf0, 0x11, 0x00


	//----- nvinfo : EIATTR_KPARAM_INFO
	.align		4
.L_17:
        /*0028*/ 	.byte	0x04, 0x17
        /*002a*/ 	.short	(.L_19 - .L_18)
.L_18:
        /*002c*/ 	.word	0x00000000
        /*0030*/ 	.short	0x0003
        /*0032*/ 	.short	0x0018
        /*0034*/ 	.byte	0x00, 0xf0, 0x11, 0x00


	//----- nvinfo : EIATTR_KPARAM_INFO
	.align		4
.L_19:
        /*0038*/ 	.byte	0x04, 0x17
        /*003a*/ 	.short	(.L_21 - .L_20)
.L_20:
        /*003c*/ 	.word	0x00000000
        /*0040*/ 	.short	0x0002
        /*0042*/ 	.short	0x0010
        /*0044*/ 	.byte	0x00, 0xf5, 0x21, 0x00


	//----- nvinfo : EIATTR_KPARAM_INFO
	.align		4
.L_21:
        /*0048*/ 	.byte	0x04, 0x17
        /*004a*/ 	.short	(.L_23 - .L_22)
.L_22:
        /*004c*/ 	.word	0x00000000
        /*0050*/ 	.short	0x0001
        /*0052*/ 	.short	0x0008
        /*0054*/ 	.byte	0x00, 0xf5, 0x21, 0x00


	//----- nvinfo : EIATTR_KPARAM_INFO
	.align		4
.L_23:
        /*0058*/ 	.byte	0x04, 0x17
        /*005a*/ 	.short	(.L_25 - .L_24)
.L_24:
        /*005c*/ 	.word	0x00000000
        /*0060*/ 	.short	0x0000
        /*0062*/ 	.short	0x0000
        /*0064*/ 	.byte	0x00, 0xf5, 0x21, 0x00


	//----- nvinfo : EIATTR_SPARSE_MMA_MASK
	.align		4
.L_25:
        /*0068*/ 	.byte	0x03, 0x50
        /*006a*/ 	.short	0x0000


	//----- nvinfo : EIATTR_MAXREG_COUNT
	.align		4
        /*006c*/ 	.byte	0x03, 0x1b
        /*006e*/ 	.short	0x00ff


	//----- nvinfo : EIATTR_NUM_BARRIERS
	.align		4
        /*0070*/ 	.byte	0x02, 0x4c
        /*0072*/ 	.byte	0x01
	.zero		1


	//----- nvinfo : EIATTR_MERCURY_ISA_VERSION
	.align		4
        /*0074*/ 	.byte	0x03, 0x5f
        /*0076*/ 	.short	0x0101


	//----- nvinfo : EIATTR_VRC_CTA_INIT_COUNT
	.align		4
        /*0078*/ 	.byte	0x02, 0x4a
	.zero		1
	.zero		1


	//----- nvinfo : EIATTR_EXIT_INSTR_OFFSETS
	.align		4
        /*007c*/ 	.byte	0x04, 0x1c
        /*007e*/ 	.short	(.L_27 - .L_26)


	//   ....[0]....
.L_26:
        /*0080*/ 	.word	0x00000830


	//   ....[1]....
        /*0084*/ 	.word	0x00000880


	//----- nvinfo : EIATTR_CBANK_PARAM_SIZE
	.align		4
.L_27:
        /*0088*/ 	.byte	0x03, 0x19
        /*008a*/ 	.short	0x0024


	//----- nvinfo : EIATTR_PARAM_CBANK
	.align		4
        /*008c*/ 	.byte	0x04, 0x0a
        /*008e*/ 	.short	(.L_29 - .L_28)
	.align		4
.L_28:
        /*0090*/ 	.word	index@(.nv.constant0._Z15matrixKernel2ndILi32EEvPfS0_S0_iii)
        /*0094*/ 	.short	0x0380
        /*0096*/ 	.short	0x0024


	//----- nvinfo : EIATTR_SW_WAR
	.align		4
.L_29:
        /*0098*/ 	.byte	0x04, 0x36
        /*009a*/ 	.short	(.L_31 - .L_30)
.L_30:
        /*009c*/ 	.word	0x00000008
.L_31:


//--------------------- .nv.info._Z15matrixKernel1stPfS_S_iii --------------------------
	.section	.nv.info._Z15matrixKernel1stPfS_S_iii,"",@"SHT_CUDA_INFO"
	.sectionflags	@""
	.align	4


	//----- nvinfo : EIATTR_CUDA_API_VERSION
	.align		4
        /*0000*/ 	.byte	0x04, 0x37
        /*0002*/ 	.short	(.L_33 - .L_32)
.L_32:
        /*0004*/ 	.word	0x00000082


	//----- nvinfo : EIATTR_KPARAM_INFO
	.align		4
.L_33:
        /*0008*/ 	.byte	0x04, 0x17
        /*000a*/ 	.short	(.L_35 - .L_34)
.L_34:
        /*000c*/ 	.word	0x00000000
        /*0010*/ 	.short	0x0005
        /*0012*/ 	.short	0x0020
        /*0014*/ 	.byte	0x00, 0xf0, 0x11, 0x00


	//----- nvinfo : EIATTR_KPARAM_INFO
	.align		4
.L_35:
        /*0018*/ 	.byte	0x04, 0x17
        /*001a*/ 	.short	(.L_37 - .L_36)
.L_36:
        /*001c*/ 	.word	0x00000000
        /*0020*/ 	.short	0x0004
        /*0022*/ 	.short	0x001c
        /*0024*/ 	.byte	0x00, 0xf0, 0x11, 0x00


	//----- nvinfo : EIATTR_KPARAM_INFO
	.align		4
.L_37:
        /*0028*/ 	.byte	0x04, 0x17
        /*002a*/ 	.short	(.L_39 - .L_38)
.L_38:
        /*002c*/ 	.word	0x00000000
        /*0030*/ 	.short	0x0003
        /*0032*/ 	.short	0x0018
        /*0034*/ 	.byte	0x00, 0xf0, 0x11, 0x00


	//----- nvinfo : EIATTR_KPARAM_INFO
	.align		4
.L_39:
        /*0038*/ 	.byte	0x04, 0x17
        /*003a*/ 	.short	(.L_41 - .L_40)
.L_40:
        /*003c*/ 	.word	0x00000000
        /*0040*/ 	.short	0x0002
        /*0042*/ 	.short	0x0010
        /*0044*/ 	.byte	0x00, 0xf5, 0x21, 0x00


	//----- nvinfo : EIATTR_KPARAM_INFO
	.align		4
.L_41:
        /*0048*/ 	.byte	0x04, 0x17
        /*004a*/ 	.short	(.L_43 - .L_42)
.L_42:
        /*004c*/ 	.word	0x00000000
        /*0050*/ 	.short	0x0001
        /*0052*/ 	.short	0x0008
        /*0054*/ 	.byte	0x00, 0xf5, 0x21, 0x00


	//----- nvinfo : EIATTR_KPARAM_INFO
	.align		4
.L_43:
        /*0058*/ 	.byte	0x04, 0x17
        /*005a*/ 	.short	(.L_45 - .L_44)
.L_44:
        /*005c*/ 	.word	0x00000000
        /*0060*/ 	.short	0x0000
        /*0062*/ 	.short	0x0000
        /*0064*/ 	.byte	0x00, 0xf5, 0x21, 0x00


	//----- nvinfo : EIATTR_SPARSE_MMA_MASK
	.align		4
.L_45:
        /*0068*/ 	.byte	0x03, 0x50
        /*006a*/ 	.short	0x0000


	//----- nvinfo : EIATTR_MAXREG_COUNT
	.align		4
        /*006c*/ 	.byte	0x03, 0x1b
        /*006e*/ 	.short	0x00ff


	//----- nvinfo : EIATTR_MERCURY_ISA_VERSION
	.align		4
        /*0070*/ 	.byte	0x03, 0x5f
        /*0072*/ 	.short	0x0101


	//----- nvinfo : EIATTR_VRC_CTA_INIT_COUNT
	.align		4
        /*0074*/ 	.byte	0x02, 0x4a
	.zero		1
	.zero		1


	//----- nvinfo : EIATTR_EXIT_INSTR_OFFSETS
	.align		4
        /*0078*/ 	.byte	0x04, 0x1c
        /*007a*/ 	.short	(.L_47 - .L_46)


	//   ....[0]....
.L_46:
        /*007c*/ 	.word	0x000000d0


	//   ....[1]....
        /*0080*/ 	.word	0x00000850


	//----- nvinfo : EIATTR_CBANK_PARAM_SIZE
	.align		4
.L_47:
        /*0084*/ 	.byte	0x03, 0x19
        /*0086*/ 	.short	0x0024


	//----- nvinfo : EIATTR_PARAM_CBANK
	.align		4
        /*0088*/ 	.byte	0x04, 0x0a
        /*008a*/ 	.short	(.L_49 - .L_48)
	.align		4
.L_48:
        /*008c*/ 	.word	index@(.nv.constant0._Z15matrixKernel1stPfS_S_iii)
        /*0090*/ 	.short	0x0380
        /*0092*/ 	.short	0x0024


	//----- nvinfo : EIATTR_SW_WAR
	.align		4
.L_49:
        /*0094*/ 	.byte	0x04, 0x36
        /*0096*/ 	.short	(.L_51 - .L_50)
.L_50:
        /*0098*/ 	.word	0x00000008
.L_51:


//--------------------- .nv.callgraph             --------------------------
	.section	.nv.callgraph,"",@"SHT_CUDA_CALLGRAPH"
	.align	4
	.sectionentsize	8
	.align		4
        /*0000*/ 	.word	0x00000000
	.align		4
        /*0004*/ 	.word	0xffffffff
	.align		4
        /*0008*/ 	.word	0x00000000
	.align		4
        /*000c*/ 	.word	0xfffffffe
	.align		4
        /*0010*/ 	.word	0x00000000
	.align		4
        /*0014*/ 	.word	0xfffffffd
	.align		4
        /*0018*/ 	.word	0x00000000
	.align		4
        /*001c*/ 	.word	0xfffffffc


//--------------------- .text._Z15matrixKernel2ndILi32EEvPfS0_S0_iii --------------------------
	.section	.text._Z15matrixKernel2ndILi32EEvPfS0_S0_iii,"ax",@progbits
	.align	128
        .global         _Z15matrixKernel2ndILi32EEvPfS0_S0_iii
        .type           _Z15matrixKernel2ndILi32EEvPfS0_S0_iii,@function
        .size           _Z15matrixKernel2ndILi32EEvPfS0_S0_iii,(.L_x_8 - _Z15matrixKernel2ndILi32EEvPfS0_S0_iii)
        .other          _Z15matrixKernel2ndILi32EEvPfS0_S0_iii,@"STO_CUDA_ENTRY STV_DEFAULT"
_Z15matrixKernel2ndILi32EEvPfS0_S0_iii:
.text._Z15matrixKernel2ndILi32EEvPfS0_S0_iii:
[----:B------:R-:W-:Y:S01]  /*0000*/  LDC R1, c[0x0][0x37c] ;  /* 0x0000df00ff017b82 */ /* 0x000fe20000000800 */
[----:B------:R-:W0:Y:S01]  /*0010*/  S2R R17, SR_TID.X ;  /* 0x0000000000117919 */ /* 0x000e220000002100 */
[----:B------:R-:W1:Y:S06]  /*0020*/  LDCU UR10, c[0x0][0x39c] ;  /* 0x00007380ff0a77ac */ /* 0x000e6c0008000800 */
[----:B------:R-:W0:Y:S01]  /*0030*/  LDC R0, c[0x0][0x360] ;  /* 0x0000d800ff007b82 */ /* 0x000e220000000800 */
[----:B------:R-:W-:Y:S01]  /*0040*/  HFMA2 R21, -RZ, RZ, 0, 0 ;  /* 0x00000000ff157431 */ /* 0x000fe200000001ff */
[----:B------:R-:W2:Y:S01]  /*0050*/  S2R R16, SR_TID.Y ;  /* 0x0000000000107919 */ /* 0x000ea20000002200 */
[----:B------:R-:W3:Y:S01]  /*0060*/  LDCU UR14, c[0x0][0x3a0] ;  /* 0x00007400ff0e77ac */ /* 0x000ee20008000800 */
[----:B------:R-:W4:Y:S04]  /*0070*/  LDCU.64 UR8, c[0x0][0x358] ;  /* 0x00006b00ff0877ac */ /* 0x000f280008000a00 */
[----:B------:R-:W0:Y:S08]  /*0080*/  S2UR UR4, SR_CTAID.X ;  /* 0x00000000000479c3 */ /* 0x000e300000002500 */
[----:B------:R-:W2:Y:S01]  /*0090*/  S2UR UR5, SR_CTAID.Y ;  /* 0x00000000000579c3 */ /* 0x000ea20000002600 */
[----:B-1----:R-:W-:-:S07]  /*00a0*/  UISETP.GE.AND UP0, UPT, UR10, 0x1, UPT ;  /* 0x000000010a00788c */ /* 0x002fce000bf06270 */
[----:B------:R-:W2:Y:S01]  /*00b0*/  LDC R3, c[0x0][0x364] ;  /* 0x0000d900ff037b82 */ /* 0x000ea20000000800 */
[----:B0-----:R-:W-:Y:S02]  /*00c0*/  IMAD R19, R0, UR4, R17 ;  /* 0x0000000400137c24 */ /* 0x001fe4000f8e0211 */
[----:B--2---:R-:W-:Y:S01]  /*00d0*/  IMAD R18, R3, UR5, R16 ;  /* 0x0000000503127c24 */ /* 0x004fe2000f8e0210 */
[----:B---34-:R-:W-:Y:S06]  /*00e0*/  BRA.U !UP0, `(.L_x_0) ;  /* 0x0000000508c47547 */ /* 0x018fec000b800000 */
[----:B------:R-:W0:Y:S01]  /*00f0*/  S2UR UR7, SR_CgaCtaId ;  /* 0x00000000000779c3 */ /* 0x000e220000008800 */
[----:B------:R-:W1:Y:S01]  /*0100*/  LDCU UR11, c[0x0][0x3a0] ;  /* 0x00007400ff0b77ac */ /* 0x000e620008000800 */
[----:B------:R-:W-:Y:S01]  /*0110*/  MOV R21, RZ ;  /* 0x000000ff00157202 */ /* 0x000fe20000000f00 */
[----:B------:R-:W-:Y:S01]  /*0120*/  IMAD R6, R19, UR10, R16 ;  /* 0x0000000a13067c24 */ /* 0x000fe2000f8e0210 */
[----:B------:R-:W-:Y:S01]  /*0130*/  UMOV UR5, 0x400 ;  /* 0x0000040000057882 */ /* 0x000fe20000000000 */
[----:B------:R-:W-:-:S03]  /*0140*/  UIADD3 UR4, UPT, UPT, UR10, 0x1f, URZ ;  /* 0x0000001f0a047890 */ /* 0x000fc6000fffe0ff */
[----:B------:R-:W2:Y:S01]  /*0150*/  LDC R0, c[0x0][0x3a0] ;  /* 0x0000e800ff007b82 */ /* 0x000ea20000000800 */
[----:B------:R-:W-:Y:S02]  /*0160*/  UIADD3 UR6, UPT, UPT, UR5, 0x1000, URZ ;  /* 0x0000100005067890 */ /* 0x000fe4000fffe0ff */
[----:B------:R-:W-:Y:S01]  /*0170*/  USHF.R.U32.HI UR4, URZ, 0x5, UR4 ;  /* 0x00000005ff047899 */ /* 0x000fe20008011604 */
[----:B------:R-:W3:Y:S03]  /*0180*/  LDCU.64 UR12, c[0x0][0x398] ;  /* 0x00007300ff0c77ac */ /* 0x000ee60008000a00 */
[----:B------:R-:W-:Y:S01]  /*0190*/  UIADD3 UR4, UPT, UPT, -UR4, URZ, URZ ;  /* 0x000000ff04047290 */ /* 0x000fe2000fffe1ff */
[----:B-1----:R-:W-:Y:S01]  /*01a0*/  IMAD R7, R17, UR11, R18 ;  /* 0x0000000b11077c24 */ /* 0x002fe2000f8e0212 */
[----:B0-----:R-:W-:Y:S02]  /*01b0*/  ULEA UR5, UR7, UR5, 0x18 ;  /* 0x0000000507057291 */ /* 0x001fe4000f8ec0ff */
[----:B------:R-:W-:-:S04]  /*01c0*/  ULEA UR6, UR7, UR6, 0x18 ;  /* 0x0000000607067291 */ /* 0x000fc8000f8ec0ff */
[C---:B------:R-:W-:Y:S02]  /*01d0*/  LEA R5, R17.reuse, UR5, 0x7 ;  /* 0x0000000511057c11 */ /* 0x040fe4000f8e38ff */
[C---:B------:R-:W-:Y:S02]  /*01e0*/  LEA R2, R16.reuse, UR6, 0x2 ;  /* 0x0000000610027c11 */ /* 0x040fe4000f8e10ff */
[----:B------:R-:W-:Y:S02]  /*01f0*/  LEA R4, R16, R5, 0x2 ;  /* 0x0000000510047211 */ /* 0x000fe400078e10ff */
[----:B---3--:R-:W-:-:S07]  /*0200*/  LEA R3, R17, R2, 0x7 ;  /* 0x0000000211037211 */ /* 0x008fce00078e38ff */
.L_x_1:
[----:B------:R-:W-:Y:S01]  /*0210*/  ISETP.GE.U32.AND P1, PT, R16, UR13, PT ;  /* 0x0000000d10007c0c */ /* 0x000fe2000bf26070 */
[----:B------:R-:W-:Y:S01]  /*0220*/  HFMA2 R24, -RZ, RZ, 0, 0 ;  /* 0x00000000ff187431 */ /* 0x000fe200000001ff */
[----:B--2---:R-:W-:Y:S02]  /*0230*/  ISETP.GE.AND P0, PT, R18, R0, PT ;  /* 0x000000001200720c */ /* 0x004fe40003f06270 */
[----:B------:R-:W-:Y:S02]  /*0240*/  ISETP.GE.OR P1, PT, R19, UR12, P1 ;  /* 0x0000000c13007c0c */ /* 0x000fe40008f26670 */
[----:B------:R-:W-:Y:S02]  /*0250*/  ISETP.GE.U32.OR P0, PT, R17, UR13, P0 ;  /* 0x0000000d11007c0c */ /* 0x000fe40008706470 */
[----:B------:R-:W-:-:S09]  /*0260*/  MOV R29, RZ ;  /* 0x000000ff001d7202 */ /* 0x000fd20000000f00 */
[----:B------:R-:W0:Y:S08]  /*0270*/  @!P1 LDC.64 R10, c[0x0][0x380] ;  /* 0x0000e000ff0a9b82 */ /* 0x000e300000000a00 */
[----:B------:R-:W1:Y:S01]  /*0280*/  @!P0 LDC.64 R8, c[0x0][0x388] ;  /* 0x0000e200ff088b82 */ /* 0x000e620000000a00 */
[----:B0-----:R-:W-:-:S05]  /*0290*/  @!P1 IMAD.WIDE.U32 R10, R6, 0x4, R10 ;  /* 0x00000004060a9825 */ /* 0x001fca00078e000a */
[----:B------:R-:W2:Y:S01]  /*02a0*/  @!P1 LDG.E R29, desc[UR8][R10.64] ;  /* 0x000000080a1d9981 */ /* 0x000ea2000c1e1900 */
[----:B-1----:R-:W-:-:S05]  /*02b0*/  @!P0 IMAD.WIDE.U32 R22, R7, 0x4, R8 ;  /* 0x0000000407168825 */ /* 0x002fca00078e0008 */
[----:B------:R-:W3:Y:S01]  /*02c0*/  @!P0 LDG.E R24, desc[UR8][R22.64] ;  /* 0x0000000816188981 */ /* 0x000ee2000c1e1900 */
[----:B------:R-:W-:-:S04]  /*02d0*/  UIADD3 UR4, UPT, UPT, UR4, 0x1, URZ ;  /* 0x0000000104047890 */ /* 0x000fc8000fffe0ff */
[----:B------:R-:W-:Y:S01]  /*02e0*/  UISETP.NE.AND UP0, UPT, UR4, URZ, UPT ;  /* 0x000000ff0400728c */ /* 0x000fe2000bf05270 */
[----:B------:R-:W-:Y:S01]  /*02f0*/  IADD3 R16, PT, PT, R16, 0x20, RZ ;  /* 0x0000002010107810 */ /* 0x000fe20007ffe0ff */
[----:B--2---:R-:W-:Y:S04]  /*0300*/  STS [R4], R29 ;  /* 0x0000001d04007388 */ /* 0x004fe80000000800 */
[----:B---3--:R-:W-:Y:S01]  /*0310*/  STS [R3], R24 ;  /* 0x0000001803007388 */ /* 0x008fe20000000800 */
[----:B------:R-:W-:Y:S06]  /*0320*/  BAR.SYNC.DEFER_BLOCKING 0x0 ;  /* 0x0000000000007b1d */ /* 0x000fec0000010000 */
[----:B------:R-:W-:Y:S04]  /*0330*/  LDS R28, [R2] ;  /* 0x00000000021c7984 */ /* 0x000fe80000000800 */
[----:B------:R-:W0:Y:S04]  /*0340*/  LDS.128 R12, [R5] ;  /* 0x00000000050c7984 */ /* 0x000e280000000c00 */
[----:B------:R-:W1:Y:S04]  /*0350*/  LDS R23, [R2+0x80] ;  /* 0x0000800002177984 */ /* 0x000e680000000800 */
[----:B------:R-:W2:Y:S04]  /*0360*/  LDS R27, [R2+0x100] ;  /* 0x00010000021b7984 */ /* 0x000ea80000000800 */
[----:B------:R-:W3:Y:S04]  /*0370*/  LDS R26, [R2+0x180] ;  /* 0x00018000021a7984 */ /* 0x000ee80000000800 */
[----:B------:R-:W-:Y:S04]  /*0380*/  LDS R25, [R2+0x200] ;  /* 0x0002000002197984 */ /* 0x000fe80000000800 */
[----:B------:R-:W4:Y:S04]  /*0390*/  LDS.128 R8, [R5+0x10] ;  /* 0x0000100005087984 */ /* 0x000f280000000c00 */
[----:B------:R-:W5:Y:S04]  /*03a0*/  LDS R20, [R2+0x280] ;  /* 0x0002800002147984 */ /* 0x000f680000000800 */
[----:B------:R-:W-:Y:S04]  /*03b0*/  LDS R24, [R2+0x380] ;  /* 0x0003800002187984 */ /* 0x000fe80000000800 */
[----:B------:R-:W-:Y:S01]  /*03c0*/  LDS R22, [R2+0x480] ;  /* 0x0004800002167984 */ /* 0x000fe20000000800 */
[----:B0-----:R-:W-:-:S03]  /*03d0*/  FFMA R12, R12, R28, R21 ;  /* 0x0000001c0c0c7223 */ /* 0x001fc60000000015 */
[----:B------:R-:W0:Y:S01]  /*03e0*/  LDS R21, [R2+0x300] ;  /* 0x0003000002157984 */ /* 0x000e220000000800 */
[----:B-1----:R-:W-:-:S03]  /*03f0*/  FFMA R12, R23, R13, R12 ;  /* 0x0000000d170c7223 */ /* 0x002fc6000000000c */
[----:B------:R-:W-:Y:S01]  /*0400*/  LDS R23, [R2+0x400] ;  /* 0x0004000002177984 */ /* 0x000fe20000000800 */
[----:B--2---:R-:W-:-:S04]  /*0410*/  FFMA R27, R27, R14, R12 ;  /* 0x0000000e1b1b7223 */ /* 0x004fc8000000000c */
[----:B---3--:R-:W-:Y:S02]  /*0420*/  FFMA R27, R26, R15, R27 ;  /* 0x0000000f1a1b7223 */ /* 0x008fe4000000001b */
[----:B------:R-:W1:Y:S04]  /*0430*/  LDS.128 R12, [R5+0x20] ;  /* 0x00002000050c7984 */ /* 0x000e680000000c00 */
[----:B------:R-:W-:Y:S01]  /*0440*/  LDS R26, [R2+0x580] ;  /* 0x00058000021a7984 */ /* 0x000fe20000000800 */
[----:B----4-:R-:W-:-:S03]  /*0450*/  FFMA R27, R8, R25, R27 ;  /* 0x00000019081b7223 */ /* 0x010fc6000000001b */
[----:B------:R-:W2:Y:S01]  /*0460*/  LDS R25, [R2+0x500] ;  /* 0x0005000002197984 */ /* 0x000ea20000000800 */
[----:B-----5:R-:W-:-:S04]  /*0470*/  FFMA R20, R20, R9, R27 ;  /* 0x0000000914147223 */ /* 0x020fc8000000001b */
[----:B0-----:R-:W-:Y:S02]  /*0480*/  FFMA R21, R21, R10, R20 ;  /* 0x0000000a15157223 */ /* 0x001fe40000000014 */
[----:B------:R-:W-:Y:S02]  /*0490*/  LDS R20, [R2+0x680] ;  /* 0x0006800002147984 */ /* 0x000fe40000000800 */
[----:B------:R-:W-:Y:S02]  /*04a0*/  FFMA R27, R24, R11, R21 ;  /* 0x0000000b181b7223 */ /* 0x000fe40000000015 */
[----:B------:R-:W-:Y:S04]  /*04b0*/  LDS R21, [R2+0x600] ;  /* 0x0006000002157984 */ /* 0x000fe80000000800 */
[----:B------:R-:W0:Y:S01]  /*04c0*/  LDS.128 R8, [R5+0x30] ;  /* 0x0000300005087984 */ /* 0x000e220000000c00 */
[----:B-1----:R-:W-:-:S03]  /*04d0*/  FFMA R27, R12, R23, R27 ;  /* 0x000000170c1b7223 */ /* 0x002fc6000000001b */
[----:B------:R-:W1:Y:S01]  /*04e0*/  LDS R23, [R2+0x700] ;  /* 0x0007000002177984 */ /* 0x000e620000000800 */
[----:B------:R-:W-:-:S03]  /*04f0*/  FFMA R22, R22, R13, R27 ;  /* 0x0000000d16167223 */ /* 0x000fc6000000001b */
[----:B------:R-:W3:Y:S01]  /*0500*/  LDS R24, [R2+0x780] ;  /* 0x0007800002187984 */ /* 0x000ee20000000800 */
[----:B--2---:R-:W-:-:S03]  /*0510*/  FFMA R25, R25, R14, R22 ;  /* 0x0000000e19197223 */ /* 0x004fc60000000016 */
[----:B------:R-:W-:Y:S01]  /*0520*/  LDS R22, [R2+0x880] ;  /* 0x0008800002167984 */ /* 0x000fe20000000800 */
[----:B------:R-:W-:-:S03]  /*0530*/  FFMA R27, R26, R15, R25 ;  /* 0x0000000f1a1b7223 */ /* 0x000fc60000000019 */
[----:B------:R-:W-:Y:S04]  /*0540*/  LDS R25, [R2+0x800] ;  /* 0x0008000002197984 */ /* 0x000fe80000000800 */
[----:B------:R-:W2:Y:S04]  /*0550*/  LDS.128 R12, [R5+0x40] ;  /* 0x00004000050c7984 */ /* 0x000ea80000000c00 */
[----:B------:R-:W-:Y:S01]  /*0560*/  LDS R26, [R2+0x980] ;  /* 0x00098000021a7984 */ /* 0x000fe20000000800 */
[----:B0-----:R-:W-:-:S03]  /*0570*/  FFMA R27, R8, R21, R27 ;  /* 0x00000015081b7223 */ /* 0x001fc6000000001b */
[----:B------:R-:W0:Y:S01]  /*0580*/  LDS R21, [R2+0x900] ;  /* 0x0009000002157984 */ /* 0x000e220000000800 */
[----:B------:R-:W-:-:S04]  /*0590*/  FFMA R20, R20, R9, R27 ;  /* 0x0000000914147223 */ /* 0x000fc8000000001b */
[----:B-1----:R-:W-:Y:S02]  /*05a0*/  FFMA R23, R23, R10, R20 ;  /* 0x0000000a17177223 */ /* 0x002fe40000000014 */
[----:B------:R-:W-:Y:S02]  /*05b0*/  LDS R20, [R2+0xa80] ;  /* 0x000a800002147984 */ /* 0x000fe40000000800 */
[----:B---3--:R-:W-:Y:S02]  /*05c0*/  FFMA R27, R24, R11, R23 ;  /* 0x0000000b181b7223 */ /* 0x008fe40000000017 */
[----:B------:R-:W-:Y:S04]  /*05d0*/  LDS R23, [R2+0xa00] ;  /* 0x000a000002177984 */ /* 0x000fe80000000800 */
[----:B------:R-:W1:Y:S01]  /*05e0*/  LDS.128 R8, [R5+0x50] ;  /* 0x0000500005087984 */ /* 0x000e620000000c00 */
[----:B--2---:R-:W-:-:S03]  /*05f0*/  FFMA R27, R12, R25, R27 ;  /* 0x000000190c1b7223 */ /* 0x004fc6000000001b */
[----:B------:R-:W2:Y:S01]  /*0600*/  LDS R25, [R2+0xb00] ;  /* 0x000b000002197984 */ /* 0x000ea20000000800 */
[----:B------:R-:W-:-:S03]  /*0610*/  FFMA R12, R22, R13, R27 ;  /* 0x0000000d160c7223 */ /* 0x000fc6000000001b */
[----:B------:R-:W3:Y:S04]  /*0620*/  LDS R22, [R2+0xb80] ;  /* 0x000b800002167984 */ /* 0x000ee80000000800 */
[----:B------:R-:W-:Y:S01]  /*0630*/  LDS R24, [R2+0xc80] ;  /* 0x000c800002187984 */ /* 0x000fe20000000800 */
[----:B0-----:R-:W-:-:S04]  /*0640*/  FFMA R21, R21, R14, R12 ;  /* 0x0000000e15157223 */ /* 0x001fc8000000000c */
[----:B------:R-:W-:Y:S02]  /*0650*/  FFMA R27, R26, R15, R21 ;  /* 0x0000000f1a1b7223 */ /* 0x000fe40000000015 */
[----:B------:R-:W-:Y:S04]  /*0660*/  LDS R21, [R2+0xc00] ;  /* 0x000c000002157984 */ /* 0x000fe80000000800 */
[----:B------:R-:W0:Y:S01]  /*0670*/  LDS.128 R12, [R5+0x60] ;  /* 0x00006000050c7984 */ /* 0x000e220000000c00 */
[----:B-1----:R-:W-:-:S04]  /*0680*/  FFMA R23, R8, R23, R27 ;  /* 0x0000001708177223 */ /* 0x002fc8000000001b */
[----:B------:R-:W-:Y:S02]  /*0690*/  FFMA R20, R20, R9, R23 ;  /* 0x0000000914147223 */ /* 0x000fe40000000017 */
[----:B------:R-:W1:Y:S02]  /*06a0*/  LDS R23, [R2+0xd00] ;  /* 0x000d000002177984 */ /* 0x000e640000000800 */
[----:B--2---:R-:W-:Y:S02]  /*06b0*/  FFMA R25, R25, R10, R20 ;  /* 0x0000000a19197223 */ /* 0x004fe40000000014 */
[----:B------:R-:W2:Y:S02]  /*06c0*/  LDS R20, [R2+0xd80] ;  /* 0x000d800002147984 */ /* 0x000ea40000000800 */
[----:B---3--:R-:W-:Y:S02]  /*06d0*/  FFMA R27, R22, R11, R25 ;  /* 0x0000000b161b7223 */ /* 0x008fe40000000019 */
[----:B------:R-:W-:Y:S04]  /*06e0*/  LDS R25, [R2+0xe00] ;  /* 0x000e000002197984 */ /* 0x000fe80000000800 */
[----:B------:R-:W3:Y:S04]  /*06f0*/  LDS.128 R8, [R5+0x70] ;  /* 0x0000700005087984 */ /* 0x000ee80000000c00 */
[----:B------:R-:W4:Y:S01]  /*0700*/  LDS R22, [R2+0xe80] ;  /* 0x000e800002167984 */ /* 0x000f220000000800 */
[----:B0-----:R-:W-:-:S03]  /*0710*/  FFMA R27, R12, R21, R27 ;  /* 0x000000150c1b7223 */ /* 0x001fc6000000001b */
[----:B------:R-:W0:Y:S04]  /*0720*/  LDS R21, [R2+0xf00] ;  /* 0x000f000002157984 */ /* 0x000e280000000800 */
[----:B------:R-:W5:Y:S01]  /*0730*/  LDS R12, [R2+0xf80] ;  /* 0x000f8000020c7984 */ /* 0x000f620000000800 */
[----:B------:R-:W-:-:S04]  /*0740*/  FFMA R24, R24, R13, R27 ;  /* 0x0000000d18187223 */ /* 0x000fc8000000001b */
[----:B-1----:R-:W-:-:S04]  /*0750*/  FFMA R23, R23, R14, R24 ;  /* 0x0000000e17177223 */ /* 0x002fc80000000018 */
[----:B--2---:R-:W-:-:S04]  /*0760*/  FFMA R15, R20, R15, R23 ;  /* 0x0000000f140f7223 */ /* 0x004fc80000000017 */
[----:B---3--:R-:W-:-:S04]  /*0770*/  FFMA R15, R8, R25, R15 ;  /* 0x00000019080f7223 */ /* 0x008fc8000000000f */
[----:B----4-:R-:W-:Y:S01]  /*0780*/  FFMA R22, R22, R9, R15 ;  /* 0x0000000916167223 */ /* 0x010fe2000000000f */
[----:B------:R-:W-:Y:S02]  /*0790*/  IADD3 R17, PT, PT, R17, 0x20, RZ ;  /* 0x0000002011117810 */ /* 0x000fe40007ffe0ff */
[----:B------:R-:W-:Y:S02]  /*07a0*/  IADD3 R6, PT, PT, R6, 0x20, RZ ;  /* 0x0000002006067810 */ /* 0x000fe40007ffe0ff */
[----:B------:R-:W-:Y:S01]  /*07b0*/  LEA R7, R0, R7, 0x5 ;  /* 0x0000000700077211 */ /* 0x000fe200078e28ff */
[----:B0-----:R-:W-:-:S04]  /*07c0*/  FFMA R21, R21, R10, R22 ;  /* 0x0000000a15157223 */ /* 0x001fc80000000016 */
[----:B-----5:R-:W-:Y:S01]  /*07d0*/  FFMA R21, R12, R11, R21 ;  /* 0x0000000b0c157223 */ /* 0x020fe20000000015 */
[----:B------:R-:W-:Y:S06]  /*07e0*/  BAR.SYNC.DEFER_BLOCKING 0x0 ;  /* 0x0000000000007b1d */ /* 0x000fec0000010000 */
[----:B------:R-:W-:Y:S05]  /*07f0*/  BRA.U UP0, `(.L_x_1) ;  /* 0xfffffff900847547 */ /* 0x000fea000b83ffff */
.L_x_0:
[----:B------:R-:W0:Y:S01]  /*0800*/  LDCU UR4, c[0x0][0x398] ;  /* 0x00007300ff0477ac */ /* 0x000e220008000800 */
[----:B------:R-:W-:-:S04]  /*0810*/  ISETP.GE.AND P0, PT, R18, UR14, PT ;  /* 0x0000000e12007c0c */ /* 0x000fc8000bf06270 */
[----:B0-----:R-:W-:-:S13]  /*0820*/  ISETP.GE.OR P0, PT, R19, UR4, P0 ;  /* 0x0000000413007c0c */ /* 0x001fda0008706670 */
[----:B------:R-:W-:Y:S05]  /*0830*/  @P0 EXIT ;  /* 0x000000000000094d */ /* 0x000fea0003800000 */
[----:B------:R-:W0:Y:S01]  /*0840*/  LDC.64 R2, c[0x0][0x390] ;  /* 0x0000e400ff027b82 */ /* 0x000e220000000a00 */
[----:B------:R-:W-:-:S04]  /*0850*/  IMAD R19, R19, UR14, R18 ;  /* 0x0000000e13137c24 */ /* 0x000fc8000f8e0212 */
[----:B0-----:R-:W-:-:S05]  /*0860*/  IMAD.WIDE R2, R19, 0x4, R2 ;  /* 0x0000000413027825 */ /* 0x001fca00078e0202 */
[----:B------:R-:W-:Y:S01]  /*0870*/  STG.E desc[UR8][R2.64], R21 ;  /* 0x0000001502007986 */ /* 0x000fe2000c101908 */
[----:B------:R-:W-:Y:S05]  /*0880*/  EXIT ;  /* 0x000000000000794d */ /* 0x000fea0003800000 */
.L_x_2:
[----:B------:R-:W-:-:S00]  /*0890*/  BRA `(.L_x_2) ;  /* 0xfffffffc00fc7947 */ /* 0x000fc0000383ffff */
[----:B------:R-:W-:-:S00]  /*08a0*/  NOP ;  /* 0x0000000000007918 */ /* 0x000fc00000000000 */
        /* <DEDUP_REMOVED lines=13> */
.L_x_8:


//--------------------- .text._Z15matrixKernel1stPfS_S_iii --------------------------
	.section	.text._Z15matrixKernel1stPfS_S_iii,"ax",@progbits
	.align	128
        .global         _Z15matrixKernel1stPfS_S_iii
        .type           _Z15matrixKernel1stPfS_S_iii,@function
        .size           _Z15matrixKernel1stPfS_S_iii,(.L_x_9 - _Z15matrixKernel1stPfS_S_iii)
        .other          _Z15matrixKernel1stPfS_S_iii,@"STO_CUDA_ENTRY STV_DEFAULT"
_Z15matrixKernel1stPfS_S_iii:
.text._Z15matrixKernel1stPfS_S_iii:
[----:B------:R-:W-:Y:S01]  /*0000*/  LDC R1, c[0x0][0x37c] ;  /* 0x0000df00ff017b82 */ /* 0x000fe20000000800 */
[----:B------:R-:W0:Y:S07]  /*0010*/  S2R R0, SR_TID.Y ;  /* 0x0000000000007919 */ /* 0x000e2e0000002200 */
[----:B------:R-:W1:Y:S01]  /*0020*/  LDC R3, c[0x0][0x360] ;  /* 0x0000d800ff037b82 */ /* 0x000e620000000800 */
[----:B------:R-:W2:Y:S01]  /*0030*/  LDCU UR6, c[0x0][0x398] ;  /* 0x00007300ff0677ac */ /* 0x000ea20008000800 */
[----:B------:R-:W1:Y:S06]  /*0040*/  S2R R14, SR_TID.X ;  /* 0x00000000000e7919 */ /* 0x000e6c0000002100 */
[----:B------:R-:W0:Y:S08]  /*0050*/  S2UR UR5, SR_CTAID.Y ;  /* 0x00000000000579c3 */ /* 0x000e300000002600 */
[----:B------:R-:W0:Y:S08]  /*0060*/  LDC R5, c[0x0][0x364] ;  /* 0x0000d900ff057b82 */ /* 0x000e300000000800 */
[----:B------:R-:W1:Y:S08]  /*0070*/  S2UR UR4, SR_CTAID.X ;  /* 0x00000000000479c3 */ /* 0x000e700000002500 */
[----:B------:R-:W3:Y:S01]  /*0080*/  LDC R15, c[0x0][0x3a0] ;  /* 0x0000e800ff0f7b82 */ /* 0x000ee20000000800 */
[----:B0-----:R-:W-:-:S02]  /*0090*/  IMAD R0, R5, UR5, R0 ;  /* 0x0000000505007c24 */ /* 0x001fc4000f8e0200 */
[----:B-1----:R-:W-:-:S03]  /*00a0*/  IMAD R14, R3, UR4, R14 ;  /* 0x00000004030e7c24 */ /* 0x002fc6000f8e020e */
[----:B---3--:R-:W-:-:S04]  /*00b0*/  ISETP.GE.AND P0, PT, R0, R15, PT ;  /* 0x0000000f0000720c */ /* 0x008fc80003f06270 */
[----:B--2---:R-:W-:-:S13]  /*00c0*/  ISETP.GE.OR P0, PT, R14, UR6, P0 ;  /* 0x000000060e007c0c */ /* 0x004fda0008706670 */
[----:B------:R-:W-:Y:S05]  /*00d0*/  @P0 EXIT ;  /* 0x000000000000094d */ /* 0x000fea0003800000 */
[----:B------:R-:W0:Y:S01]  /*00e0*/  LDC R17, c[0x0][0x39c] ;  /* 0x0000e700ff117b82 */ /* 0x000e220000000800 */
[----:B------:R-:W1:Y:S01]  /*00f0*/  LDCU.64 UR6, c[0x0][0x358] ;  /* 0x00006b00ff0677ac */ /* 0x000e620008000a00 */
[----:B------:R-:W-:Y:S01]  /*0100*/  HFMA2 R26, -RZ, RZ, 0, 0 ;  /* 0x00000000ff1a7431 */ /* 0x000fe200000001ff */
[----:B0-----:R-:W-:-:S13]  /*0110*/  ISETP.GE.AND P0, PT, R17, 0x1, PT ;  /* 0x000000011100780c */ /* 0x001fda0003f06270 */
[----:B-1----:R-:W-:Y:S05]  /*0120*/  @!P0 BRA `(.L_x_3) ;  /* 0x0000000400b88947 */ /* 0x002fea0003800000 */
[C---:B------:R-:W-:Y:S01]  /*0130*/  ISETP.GE.U32.AND P1, PT, R17.reuse, 0x8, PT ;  /* 0x000000081100780c */ /* 0x040fe20003f26070 */
[----:B------:R-:W-:Y:S01]  /*0140*/  IMAD R18, R14, R17, RZ ;  /* 0x000000110e127224 */ /* 0x000fe200078e02ff */
[----:B------:R-:W-:Y:S02]  /*0150*/  LOP3.LUT R25, R17, 0x7, RZ, 0xc0, !PT ;  /* 0x0000000711197812 */ /* 0x000fe400078ec0ff */
[----:B------:R-:W-:Y:S02]  /*0160*/  MOV R26, RZ ;  /* 0x000000ff001a7202 */ /* 0x000fe40000000f00 */
[----:B------:R-:W-:Y:S02]  /*0170*/  ISETP.NE.AND P0, PT, R25, RZ, PT ;  /* 0x000000ff1900720c */ /* 0x000fe40003f05270 */
[----:B------:R-:W-:-:S05]  /*0180*/  MOV R19, RZ ;  /* 0x000000ff00137202 */ /* 0x000fca0000000f00 */
[----:B------:R-:W-:Y:S06]  /*0190*/  @!P1 BRA `(.L_x_4) ;  /* 0x0000000000c49947 */ /* 0x000fec0003800000 */
[----:B------:R-:W0:Y:S01]  /*01a0*/  LDCU.64 UR4, c[0x0][0x380] ;  /* 0x00007000ff0477ac */ /* 0x000e220008000a00 */
[----:B------:R-:W-:Y:S02]  /*01b0*/  LOP3.LUT R19, R17, 0x7ffffff8, RZ, 0xc0, !PT ;  /* 0x7ffffff811137812 */ /* 0x000fe400078ec0ff */
[----:B------:R-:W-:Y:S02]  /*01c0*/  MOV R26, RZ ;  /* 0x000000ff001a7202 */ /* 0x000fe40000000f00 */
[----:B------:R-:W-:Y:S02]  /*01d0*/  MOV R16, R18 ;  /* 0x0000001200107202 */ /* 0x000fe40000000f00 */
[----:B------:R-:W-:Y:S02]  /*01e0*/  MOV R22, R0 ;  /* 0x0000000000167202 */ /* 0x000fe40000000f00 */
[----:B------:R-:W-:Y:S01]  /*01f0*/  IADD3 R20, PT, PT, -R19, RZ, RZ ;  /* 0x000000ff13147210 */ /* 0x000fe20007ffe1ff */
[----:B0-----:R-:W-:-:S04]  /*0200*/  UIADD3 UR4, UP0, UPT, UR4, 0x10, URZ ;  /* 0x0000001004047890 */ /* 0x001fc8000ff1e0ff */
[----:B------:R-:W-:-:S12]  /*0210*/  UIADD3.X UR5, UPT, UPT, URZ, UR5, URZ, UP0, !UPT ;  /* 0x00000005ff057290 */ /* 0x000fd800087fe4ff */
.L_x_5:
[----:B------:R-:W0:Y:S01]  /*0220*/  LDC.64 R12, c[0x0][0x388] ;  /* 0x0000e200ff0c7b82 */ /* 0x000e220000000a00 */
[----:B------:R-:W-:Y:S02]  /*0230*/  MOV R2, UR4 ;  /* 0x0000000400027c02 */ /* 0x000fe40008000f00 */
[----:B------:R-:W-:-:S03]  /*0240*/  MOV R3, UR5 ;  /* 0x0000000500037c02 */ /* 0x000fc60008000f00 */
[----:B------:R-:W-:-:S05]  /*0250*/  IMAD.WIDE R2, R16, 0x4, R2 ;  /* 0x0000000410027825 */ /* 0x000fca00078e0202 */
[----:B------:R-:W2:Y:S04]  /*0260*/  LDG.E R21, desc[UR6][R2.64+-0x10] ;  /* 0xfffff00602157981 */ /* 0x000ea8000c1e1900 */
[----:B------:R-:W3:Y:S04]  /*0270*/  LDG.E R23, desc[UR6][R2.64+-0xc] ;  /* 0xfffff40602177981 */ /* 0x000ee8000c1e1900 */
[----:B------:R-:W4:Y:S01]  /*0280*/  LDG.E R29, desc[UR6][R2.64+-0x8] ;  /* 0xfffff806021d7981 */ /* 0x000f22000c1e1900 */
[----:B0-----:R-:W-:-:S05]  /*0290*/  IMAD.WIDE R12, R22, 0x4, R12 ;  /* 0x00000004160c7825 */ /* 0x001fca00078e020c */
[----:B------:R0:W2:Y:S01]  /*02a0*/  LDG.E R24, desc[UR6][R12.64] ;  /* 0x000000060c187981 */ /* 0x0000a2000c1e1900 */
[----:B------:R-:W-:-:S04]  /*02b0*/  IMAD.WIDE R10, R15, 0x4, R12 ;  /* 0x000000040f0a7825 */ /* 0x000fc800078e020c */
[C---:B------:R-:W-:Y:S02]  /*02c0*/  IMAD.WIDE R4, R15.reuse, 0x4, R10 ;  /* 0x000000040f047825 */ /* 0x040fe400078e020a */
[----:B------:R-:W3:Y:S02]  /*02d0*/  LDG.E R10, desc[UR6][R10.64] ;  /* 0x000000060a0a7981 */ /* 0x000ee4000c1e1900 */
[C---:B------:R-:W-:Y:S02]  /*02e0*/  IMAD.WIDE R6, R15.reuse, 0x4, R4 ;  /* 0x000000040f067825 */ /* 0x040fe400078e0204 */
[----:B------:R1:W4:Y:S02]  /*02f0*/  LDG.E R28, desc[UR6][R4.64] ;  /* 0x00000006041c7981 */ /* 0x000324000c1e1900 */
[C---:B------:R-:W-:Y:S02]  /*0300*/  IMAD.WIDE R8, R15.reuse, 0x4, R6 ;  /* 0x000000040f087825 */ /* 0x040fe400078e0206 */
[----:B------:R-:W5:Y:S02]  /*0310*/  LDG.E R6, desc[UR6][R6.64] ;  /* 0x0000000606067981 */ /* 0x000f64000c1e1900 */
[----:B0-----:R-:W-:-:S05]  /*0320*/  IMAD.WIDE R12, R15, 0x4, R8 ;  /* 0x000000040f0c7825 */ /* 0x001fca00078e0208 */
[----:B------:R-:W5:Y:S04]  /*0330*/  LDG.E R11, desc[UR6][R12.64] ;  /* 0x000000060c0b7981 */ /* 0x000f68000c1e1900 */
[----:B------:R-:W5:Y:S04]  /*0340*/  LDG.E R7, desc[UR6][R8.64] ;  /* 0x0000000608077981 */ /* 0x000f68000c1e1900 */
[----:B------:R-:W5:Y:S04]  /*0350*/  LDG.E R9, desc[UR6][R2.64+-0x4] ;  /* 0xfffffc0602097981 */ /* 0x000f68000c1e1900 */
[----:B------:R-:W5:Y:S01]  /*0360*/  LDG.E R8, desc[UR6][R2.64+0x8] ;  /* 0x0000080602087981 */ /* 0x000f62000c1e1900 */
[----:B--2---:R-:W-:Y:S01]  /*0370*/  FFMA R24, R21, R24, R26 ;  /* 0x0000001815187223 */ /* 0x004fe2000000001a */
[----:B------:R-:W-:-:S02]  /*0380*/  IMAD.WIDE R26, R15, 0x4, R12 ;  /* 0x000000040f1a7825 */ /* 0x000fc400078e020c */
[----:B------:R-:W2:Y:S04]  /*0390*/  LDG.E R21, desc[UR6][R2.64] ;  /* 0x0000000602157981 */ /* 0x000ea8000c1e1900 */
[----:B------:R-:W2:Y:S01]  /*03a0*/  LDG.E R12, desc[UR6][R2.64+0x4] ;  /* 0x00000406020c7981 */ /* 0x000ea2000c1e1900 */
[----:B-1----:R-:W-:-:S03]  /*03b0*/  IMAD.WIDE R4, R15, 0x4, R26 ;  /* 0x000000040f047825 */ /* 0x002fc600078e021a */
[----:B------:R-:W2:Y:S04]  /*03c0*/  LDG.E R13, desc[UR6][R2.64+0xc] ;  /* 0x00000c06020d7981 */ /* 0x000ea8000c1e1900 */
[----:B------:R-:W2:Y:S04]  /*03d0*/  LDG.E R4, desc[UR6][R4.64] ;  /* 0x0000000604047981 */ /* 0x000ea8000c1e1900 */
[----:B------:R-:W2:Y:S01]  /*03e0*/  LDG.E R3, desc[UR6][R26.64] ;  /* 0x000000061a037981 */ /* 0x000ea2000c1e1900 */
[----:B---3--:R-:W-:Y:S01]  /*03f0*/  FFMA R10, R23, R10, R24 ;  /* 0x0000000a170a7223 */ /* 0x008fe20000000018 */
[----:B------:R-:W-:-:S03]  /*0400*/  IADD3 R20, PT, PT, R20, 0x8, RZ ;  /* 0x0000000814147810 */ /* 0x000fc60007ffe0ff */
[----:B----4-:R-:W-:Y:S01]  /*0410*/  FFMA R10, R29, R28, R10 ;  /* 0x0000001c1d0a7223 */ /* 0x010fe2000000000a */
[----:B------:R-:W-:Y:S02]  /*0420*/  ISETP.NE.AND P1, PT, R20, RZ, PT ;  /* 0x000000ff1400720c */ /* 0x000fe40003f25270 */
[----:B------:R-:W-:Y:S01]  /*0430*/  LEA R22, R15, R22, 0x3 ;  /* 0x000000160f167211 */ /* 0x000fe200078e18ff */
[----:B-----5:R-:W-:Y:S01]  /*0440*/  FFMA R6, R9, R6, R10 ;  /* 0x0000000609067223 */ /* 0x020fe2000000000a */
[----:B------:R-:W-:-:S03]  /*0450*/  IADD3 R16, PT, PT, R16, 0x8, RZ ;  /* 0x0000000810107810 */ /* 0x000fc60007ffe0ff */
[----:B--2---:R-:W-:-:S04]  /*0460*/  FFMA R7, R21, R7, R6 ;  /* 0x0000000715077223 */ /* 0x004fc80000000006 */
[----:B------:R-:W-:-:S04]  /*0470*/  FFMA R7, R12, R11, R7 ;  /* 0x0000000b0c077223 */ /* 0x000fc80000000007 */
[----:B------:R-:W-:-:S04]  /*0480*/  FFMA R8, R8, R3, R7 ;  /* 0x0000000308087223 */ /* 0x000fc80000000007 */
[----:B------:R-:W-:Y:S01]  /*0490*/  FFMA R26, R13, R4, R8 ;  /* 0x000000040d1a7223 */ /* 0x000fe20000000008 */
[----:B------:R-:W-:Y:S06]  /*04a0*/  @P1 BRA `(.L_x_5) ;  /* 0xfffffffc005c1947 */ /* 0x000fec000383ffff */
.L_x_4:
[----:B------:R-:W-:Y:S05]  /*04b0*/  @!P0 BRA `(.L_x_3) ;  /* 0x0000000000d48947 */ /* 0x000fea0003800000 */
[----:B------:R-:W-:Y:S02]  /*04c0*/  ISETP.GE.U32.AND P0, PT, R25, 0x4, PT ;  /* 0x000000041900780c */ /* 0x000fe40003f06070 */
[----:B------:R-:W-:-:S04]  /*04d0*/  LOP3.LUT R12, R17, 0x3, RZ, 0xc0, !PT ;  /* 0x00000003110c7812 */ /* 0x000fc800078ec0ff */
[----:B------:R-:W-:-:S07]  /*04e0*/  ISETP.NE.AND P1, PT, R12, RZ, PT ;  /* 0x000000ff0c00720c */ /* 0x000fce0003f25270 */
[----:B------:R-:W-:Y:S06]  /*04f0*/  @!P0 BRA `(.L_x_6) ;  /* 0x0000000000588947 */ /* 0x000fec0003800000 */
[----:B------:R-:W0:Y:S01]  /*0500*/  LDC.64 R8, c[0x0][0x388] ;  /* 0x0000e200ff087b82 */ /* 0x000e220000000a00 */
[----:B------:R-:W-:Y:S01]  /*0510*/  IMAD R7, R19, R15, R0 ;  /* 0x0000000f13077224 */ /* 0x000fe200078e0200 */
[----:B------:R-:W-:-:S06]  /*0520*/  IADD3 R5, PT, PT, R18, R19, RZ ;  /* 0x0000001312057210 */ /* 0x000fcc0007ffe0ff */
[----:B------:R-:W1:Y:S01]  /*0530*/  LDC.64 R2, c[0x0][0x380] ;  /* 0x0000e000ff027b82 */ /* 0x000e620000000a00 */
[----:B0-----:R-:W-:-:S04]  /*0540*/  IMAD.WIDE R8, R7, 0x4, R8 ;  /* 0x0000000407087825 */ /* 0x001fc800078e0208 */
[----:B------:R-:W-:Y:S02]  /*0550*/  IMAD.WIDE R10, R15, 0x4, R8 ;  /* 0x000000040f0a7825 */ /* 0x000fe400078e0208 */
[----:B------:R-:W2:Y:S02]  /*0560*/  LDG.E R8, desc[UR6][R8.64] ;  /* 0x0000000608087981 */ /* 0x000ea4000c1e1900 */
[----:B-1----:R-:W-:-:S04]  /*0570*/  IMAD.WIDE R2, R5, 0x4, R2 ;  /* 0x0000000405027825 */ /* 0x002fc800078e0202 */
[C---:B------:R-:W-:Y:S01]  /*0580*/  IMAD.WIDE R4, R15.reuse, 0x4, R10 ;  /* 0x000000040f047825 */ /* 0x040fe200078e020a */
[----:B------:R-:W2:Y:S04]  /*0590*/  LDG.E R13, desc[UR6][R2.64] ;  /* 0x00000006020d7981 */ /* 0x000ea8000c1e1900 */
[----:B------:R-:W3:Y:S01]  /*05a0*/  LDG.E R10, desc[UR6][R10.64] ;  /* 0x000000060a0a7981 */ /* 0x000ee2000c1e1900 */
[----:B------:R-:W-:-:S03]  /*05b0*/  IMAD.WIDE R6, R15, 0x4, R4 ;  /* 0x000000040f067825 */ /* 0x000fc600078e0204 */
[----:B------:R-:W3:Y:S04]  /*05c0*/  LDG.E R16, desc[UR6][R2.64+0x4] ;  /* 0x0000040602107981 */ /* 0x000ee8000c1e1900 */
[----:B------:R-:W4:Y:S04]  /*05d0*/  LDG.E R21, desc[UR6][R4.64] ;  /* 0x0000000604157981 */ /* 0x000f28000c1e1900 */
[----:B------:R-:W4:Y:S04]  /*05e0*/  LDG.E R20, desc[UR6][R2.64+0x8] ;  /* 0x0000080602147981 */ /* 0x000f28000c1e1900 */
[----:B------:R-:W5:Y:S04]  /*05f0*/  LDG.E R22, desc[UR6][R2.64+0xc] ;  /* 0x00000c0602167981 */ /* 0x000f68000c1e1900 */
[----:B------:R-:W5:Y:S01]  /*0600*/  LDG.E R6, desc[UR6][R6.64] ;  /* 0x0000000606067981 */ /* 0x000f62000c1e1900 */
[----:B------:R-:W-:Y:S01]  /*0610*/  IADD3 R19, PT, PT, R19, 0x4, RZ ;  /* 0x0000000413137810 */ /* 0x000fe20007ffe0ff */
[----:B--2---:R-:W-:-:S04]  /*0620*/  FFMA R13, R13, R8, R26 ;  /* 0x000000080d0d7223 */ /* 0x004fc8000000001a */
[----:B---3--:R-:W-:-:S04]  /*0630*/  FFMA R13, R16, R10, R13 ;  /* 0x0000000a100d7223 */ /* 0x008fc8000000000d */
[----:B----4-:R-:W-:-:S04]  /*0640*/  FFMA R13, R20, R21, R13 ;  /* 0x00000015140d7223 */ /* 0x010fc8000000000d */
[----:B-----5:R-:W-:-:S07]  /*0650*/  FFMA R26, R22, R6, R13 ;  /* 0x00000006161a7223 */ /* 0x020fce000000000d */
.L_x_6:
[----:B------:R-:W-:Y:S05]  /*0660*/  @!P1 BRA `(.L_x_3) ;  /* 0x0000000000689947 */ /* 0x000fea0003800000 */
[----:B------:R-:W0:Y:S01]  /*0670*/  LDC.64 R8, c[0x0][0x388] ;  /* 0x0000e200ff087b82 */ /* 0x000e220000000a00 */
[----:B------:R-:W-:Y:S02]  /*0680*/  ISETP.NE.AND P0, PT, R12, 0x1, PT ;  /* 0x000000010c00780c */ /* 0x000fe40003f05270 */
[----:B------:R-:W-:-:S04]  /*0690*/  LOP3.LUT R17, R17, 0x1, RZ, 0xc0, !PT ;  /* 0x0000000111117812 */ /* 0x000fc800078ec0ff */
[----:B------:R-:W-:Y:S01]  /*06a0*/  ISETP.NE.U32.AND P1, PT, R17, 0x1, PT ;  /* 0x000000011100780c */ /* 0x000fe20003f25070 */
[----:B------:R-:W1:Y:S06]  /*06b0*/  LDC.64 R6, c[0x0][0x380] ;  /* 0x0000e000ff067b82 */ /* 0x000e6c0000000a00 */
[C---:B------:R-:W-:Y:S01]  /*06c0*/  @P0 IMAD R13, R19.reuse, R15, R0 ;  /* 0x0000000f130d0224 */ /* 0x040fe200078e0200 */
[----:B------:R-:W-:Y:S01]  /*06d0*/  @P0 IADD3 R11, PT, PT, R18, R19, RZ ;  /* 0x00000013120b0210 */ /* 0x000fe20007ffe0ff */
[----:B------:R-:W2:Y:S01]  /*06e0*/  LDC.64 R4, c[0x0][0x380] ;  /* 0x0000e000ff047b82 */ /* 0x000ea20000000a00 */
[----:B------:R-:W-:-:S07]  /*06f0*/  @P0 IADD3 R19, PT, PT, R19, 0x2, RZ ;  /* 0x0000000213130810 */ /* 0x000fce0007ffe0ff */
[----:B------:R-:W3:Y:S01]  /*0700*/  LDC.64 R2, c[0x0][0x388] ;  /* 0x0000e200ff027b82 */ /* 0x000ee20000000a00 */
[----:B0-----:R-:W-:Y:S01]  /*0710*/  @P0 IMAD.WIDE R8, R13, 0x4, R8 ;  /* 0x000000040d080825 */ /* 0x001fe200078e0208 */
[----:B------:R-:W-:-:S03]  /*0720*/  @!P1 IADD3 R13, PT, PT, R18, R19, RZ ;  /* 0x00000013120d9210 */ /* 0x000fc60007ffe0ff */
[----:B------:R-:W-:Y:S01]  /*0730*/  @!P1 IMAD R19, R19, R15, R0 ;  /* 0x0000000f13139224 */ /* 0x000fe200078e0200 */
[----:B------:R-:W4:Y:S01]  /*0740*/  @P0 LDG.E R12, desc[UR6][R8.64] ;  /* 0x00000006080c0981 */ /* 0x000f22000c1e1900 */
[----:B-1----:R-:W-:-:S04]  /*0750*/  @P0 IMAD.WIDE R6, R11, 0x4, R6 ;  /* 0x000000040b060825 */ /* 0x002fc800078e0206 */
[----:B------:R-:W-:Y:S01]  /*0760*/  @P0 IMAD.WIDE R10, R15, 0x4, R8 ;  /* 0x000000040f0a0825 */ /* 0x000fe200078e0208 */
[----:B------:R-:W4:Y:S03]  /*0770*/  @P0 LDG.E R17, desc[UR6][R6.64] ;  /* 0x0000000606110981 */ /* 0x000f26000c1e1900 */
[----:B--2---:R-:W-:Y:S01]  /*0780*/  @!P1 IMAD.WIDE R4, R13, 0x4, R4 ;  /* 0x000000040d049825 */ /* 0x004fe200078e0204 */
[----:B------:R-:W2:Y:S04]  /*0790*/  @P0 LDG.E R21, desc[UR6][R6.64+0x4] ;  /* 0x0000040606150981 */ /* 0x000ea8000c1e1900 */
[----:B------:R-:W2:Y:S01]  /*07a0*/  @P0 LDG.E R10, desc[UR6][R10.64] ;  /* 0x000000060a0a0981 */ /* 0x000ea2000c1e1900 */
[----:B---3--:R-:W-:-:S03]  /*07b0*/  @!P1 IMAD.WIDE R2, R19, 0x4, R2 ;  /* 0x0000000413029825 */ /* 0x008fc600078e0202 */
[----:B------:R-:W3:Y:S04]  /*07c0*/  @!P1 LDG.E R5, desc[UR6][R4.64] ;  /* 0x0000000604059981 */ /* 0x000ee8000c1e1900 */
[----:B------:R-:W3:Y:S01]  /*07d0*/  @!P1 LDG.E R2, desc[UR6][R2.64] ;  /* 0x0000000602029981 */ /* 0x000ee2000c1e1900 */
[----:B----4-:R-:W-:-:S04]  /*07e0*/  @P0 FFMA R12, R17, R12, R26 ;  /* 0x0000000c110c0223 */ /* 0x010fc8000000001a */
[----:B--2---:R-:W-:-:S04]  /*07f0*/  @P0 FFMA R26, R21, R10, R12 ;  /* 0x0000000a151a0223 */ /* 0x004fc8000000000c */
[----:B---3--:R-:W-:-:S07]  /*0800*/  @!P1 FFMA R26, R5, R2, R26 ;  /* 0x00000002051a9223 */ /* 0x008fce000000001a */
.L_x_3:
[----:B------:R-:W0:Y:S01]  /*0810*/  LDC.64 R2, c[0x0][0x390] ;  /* 0x0000e400ff027b82 */ /* 0x000e220000000a00 */
[----:B------:R-:W-:-:S04]  /*0820*/  IMAD R15, R14, R15, R0 ;  /* 0x0000000f0e0f7224 */ /* 0x000fc800078e0200 */
[----:B0-----:R-:W-:-:S05]  /*0830*/  IMAD.WIDE R2, R15, 0x4, R2 ;  /* 0x000000040f027825 */ /* 0x001fca00078e0202 */
[----:B------:R-:W-:Y:S01]  /*0840*/  STG.E desc[UR6][R2.64], R26 ;  /* 0x0000001a02007986 */ /* 0x000fe2000c101906 */
[----:B------:R-:W-:Y:S05]  /*0850*/  EXIT ;  /* 0x000000000000794d */ /* 0x000fea0003800000 */
.L_x_7:
        /* <DEDUP_REMOVED lines=10> */
.L_x_9:


//--------------------- .nv.shared._Z15matrixKernel2ndILi32EEvPfS0_S0_iii --------------------------
	.section	.nv.shared._Z15matrixKernel2ndILi32EEvPfS0_S0_iii,"aw",@nobits
	.sectionflags	@""
	.align	4
.nv.shared._Z15matrixKernel2ndILi32EEvPfS0_S0_iii:
	.zero		9216


//--------------------- .nv.shared.reserved.0     --------------------------
	.section	.nv.shared.reserved.0,"aw",@nobits
	.weak		__nv_reservedSMEM_offset_0_alias
	.size		__nv_reservedSMEM_offset_0_alias, 0, 64
	.other		__nv_reservedSMEM_offset_0_alias,@"STO_CUDA_RESERVED_SHARED STV_DEFAULT"
__nv_reservedSMEM_offset_0_alias:
	.zero		0
	.zero		64


//--------------------- .nv.constant0._Z15matrixKernel2ndILi32EEvPfS0_S0_iii --------------------------
	.section	.nv.constant0._Z15matrixKernel2ndILi32EEvPfS0_S0_iii,"a",@progbits
	.sectionflags	@""
	.align	4
.nv.constant0._Z15matrixKernel2ndILi32EEvPfS0_S0_iii:
	.zero		932


//--------------------- .nv.constant0._Z15matrixKernel1stPfS_S_iii --------------------------
	.section	.nv.constant0._Z15matrixKernel1stPfS_S_iii,"a",@progbits
	.sectionflags	@""
	.align	4
.nv.constant0._Z15matrixKernel1stPfS_S_iii:
	.zero		932


//--------------------- SYMBOLS --------------------------

	.type		.nv.reservedSmem.offset0,@object
	.size		.nv.reservedSmem.offset0,0x4
	.type		.nv.reservedSmem.cap,@object
	.size		.nv.reservedSmem.cap,0x4
